//
// Generated by NVIDIA NVVM Compiler
//
// Compiler Build ID: CL-36424714
// Cuda compilation tools, release 13.0, V13.0.88
// Based on NVVM 20.0.0
//

.version 9.0
.target sm_100
.address_size 64

	// .globl	_Z11floattohalfPfP6__halfl

.visible .entry _Z11floattohalfPfP6__halfl(
	.param .u64 .ptr .align 1 _Z11floattohalfPfP6__halfl_param_0,
	.param .u64 .ptr .align 1 _Z11floattohalfPfP6__halfl_param_1,
	.param .u64 _Z11floattohalfPfP6__halfl_param_2
)
{
	.reg .pred 	%p<2>;
	.reg .b16 	%rs<2>;
	.reg .b32 	%r<5>;
	.reg .b32 	%f<2>;
	.reg .b64 	%rd<11>;

	ld.param.u64 	%rd2, [_Z11floattohalfPfP6__halfl_param_0];
	ld.param.u64 	%rd3, [_Z11floattohalfPfP6__halfl_param_1];
	ld.param.u64 	%rd4, [_Z11floattohalfPfP6__halfl_param_2];
	mov.u32 	%r1, %ctaid.x;
	mov.u32 	%r2, %ntid.x;
	mov.u32 	%r3, %tid.x;
	mad.lo.s32 	%r4, %r1, %r2, %r3;
	cvt.u64.u32 	%rd1, %r4;
	setp.le.s64 	%p1, %rd4, %rd1;
	@%p1 bra 	$L__BB0_2;
	cvta.to.global.u64 	%rd5, %rd2;
	cvta.to.global.u64 	%rd6, %rd3;
	shl.b64 	%rd7, %rd1, 2;
	add.s64 	%rd8, %rd5, %rd7;
	ld.global.f32 	%f1, [%rd8];
	// begin inline asm
	{  cvt.rn.f16.f32 %rs1, %f1;}

	// end inline asm
	shl.b64 	%rd9, %rd1, 1;
	add.s64 	%rd10, %rd6, %rd9;
	st.global.u16 	[%rd10], %rs1;
$L__BB0_2:
	bar.sync 	0;
	ret;

}
	// .globl	_Z12floattohalf2PfP6__halfll
.visible .entry _Z12floattohalf2PfP6__halfll(
	.param .u64 .ptr .align 1 _Z12floattohalf2PfP6__halfll_param_0,
	.param .u64 .ptr .align 1 _Z12floattohalf2PfP6__halfll_param_1,
	.param .u64 _Z12floattohalf2PfP6__halfll_param_2,
	.param .u64 _Z12floattohalf2PfP6__halfll_param_3
)
{
	.reg .pred 	%p<3>;
	.reg .b16 	%rs<2>;
	.reg .b32 	%r<10>;
	.reg .b32 	%f<2>;
	.reg .b64 	%rd<27>;

	ld.param.u64 	%rd8, [_Z12floattohalf2PfP6__halfll_param_0];
	ld.param.u64 	%rd9, [_Z12floattohalf2PfP6__halfll_param_1];
	ld.param.u64 	%rd10, [_Z12floattohalf2PfP6__halfll_param_2];
	ld.param.u64 	%rd11, [_Z12floattohalf2PfP6__halfll_param_3];
	mov.u32 	%r1, %ctaid.x;
	mov.u32 	%r2, %ntid.x;
	mov.u32 	%r3, %tid.x;
	mad.lo.s32 	%r4, %r1, %r2, %r3;
	cvt.u64.u32 	%rd1, %r4;
	mul.lo.s64 	%rd12, %rd11, %rd10;
	setp.le.s64 	%p1, %rd12, %rd1;
	@%p1 bra 	$L__BB1_5;
	and.b64  	%rd13, %rd10, -4294967296;
	setp.ne.s64 	%p2, %rd13, 0;
	@%p2 bra 	$L__BB1_3;
	cvt.u32.u64 	%r5, %rd10;
	cvt.u32.u64 	%r6, %rd1;
	div.u32 	%r7, %r6, %r5;
	mul.lo.s32 	%r8, %r7, %r5;
	sub.s32 	%r9, %r6, %r8;
	cvt.u64.u32 	%rd25, %r7;
	cvt.u64.u32 	%rd26, %r9;
	bra.uni 	$L__BB1_4;
$L__BB1_3:
	div.s64 	%rd25, %rd1, %rd10;
	mul.lo.s64 	%rd14, %rd25, %rd10;
	sub.s64 	%rd26, %rd1, %rd14;
$L__BB1_4:
	cvt.s64.s32 	%rd15, %rd25;
	cvt.s64.s32 	%rd16, %rd26;
	mad.lo.s64 	%rd17, %rd15, %rd10, %rd16;
	cvta.to.global.u64 	%rd18, %rd8;
	shl.b64 	%rd19, %rd17, 2;
	add.s64 	%rd20, %rd18, %rd19;
	ld.global.f32 	%f1, [%rd20];
	// begin inline asm
	{  cvt.rn.f16.f32 %rs1, %f1;}

	// end inline asm
	mad.lo.s64 	%rd21, %rd16, %rd11, %rd15;
	cvta.to.global.u64 	%rd22, %rd9;
	shl.b64 	%rd23, %rd21, 1;
	add.s64 	%rd24, %rd22, %rd23;
	st.global.u16 	[%rd24], %rs1;
$L__BB1_5:
	bar.sync 	0;
	ret;

}


// ===== COMPILED SASS (sm_100) =====

	.target	sm_100

	.elftype	@"ET_EXEC"


//--------------------- .note.nv.tkinfo           --------------------------
	.section	.note.nv.tkinfo,"",@"SHT_NOTE"
	.sectionflags	@"SHF_NOTE_NV_TKINFO"
	.tkinfo
        /*0018*/ 	.word	0x00000002
        /*0030*/ 	.string	""
        /*0030*/ 	.string	"ptxas"
        /*0030*/ 	.string	"Cuda compilation tools, release 13.0, V13.0.88"
        /*0030*/ 	.string	"Build cuda_13.0.r13.0/compiler.36424714_0"
        /*0030*/ 	.string	"-arch sm_100 -m 64 "



//--------------------- .note.nv.cuinfo           --------------------------
	.section	.note.nv.cuinfo,"",@"SHT_NOTE"
	.sectionflags	@"SHF_NOTE_NV_CUINFO"
        /*0018*/ 	.short	0x0002
        /*001a*/ 	.short	0x0064
        /*001c*/ 	.short	0x0082
	.zero		2


//--------------------- .nv.info                  --------------------------
	.section	.nv.info,"",@"SHT_CUDA_INFO"
	.align	4


	//----- nvinfo : EIATTR_REGCOUNT
	.align		4
        /*0000*/ 	.byte	0x04, 0x2f
        /*0002*/ 	.short	(.L_1 - .L_0)
	.align		4
.L_0:
        /*0004*/ 	.word	index@(_Z11floattohalfPfP6__halfl)
        /*0008*/ 	.word	0x00000008


	//----- nvinfo : EIATTR_FRAME_SIZE
	.align		4
.L_1:
        /*000c*/ 	.byte	0x04, 0x11
        /*000e*/ 	.short	(.L_3 - .L_2)
	.align		4
.L_2:
        /*0010*/ 	.word	index@(_Z11floattohalfPfP6__halfl)
        /*0014*/ 	.word	0x00000000


	//----- nvinfo : EIATTR_REGCOUNT
	.align		4
.L_3:
        /*0018*/ 	.byte	0x04, 0x2f
        /*001a*/ 	.short	(.L_5 - .L_4)
	.align		4
.L_4:
        /*001c*/ 	.word	index@(_Z12floattohalf2PfP6__halfll)
        /*0020*/ 	.word	0x00000014


	//----- nvinfo : EIATTR_FRAME_SIZE
	.align		4
.L_5:
        /*0024*/ 	.byte	0x04, 0x11
        /*0026*/ 	.short	(.L_7 - .L_6)
	.align		4
.L_6:
        /*0028*/ 	.word	index@($__internal_0_$__cuda_sm20_div_s64)
        /*002c*/ 	.word	0x00000000


	//----- nvinfo : EIATTR_FRAME_SIZE
	.align		4
.L_7:
        /*0030*/ 	.byte	0x04, 0x11
        /*0032*/ 	.short	(.L_9 - .L_8)
	.align		4
.L_8:
        /*0034*/ 	.word	index@(_Z12floattohalf2PfP6__halfll)
        /*0038*/ 	.word	0x00000000


	//----- nvinfo : EIATTR_MIN_STACK_SIZE
	.align		4
.L_9:
        /*003c*/ 	.byte	0x04, 0x12
        /*003e*/ 	.short	(.L_11 - .L_10)
	.align		4
.L_10:
        /*0040*/ 	.word	index@(_Z12floattohalf2PfP6__halfll)
        /*0044*/ 	.word	0x00000000


	//----- nvinfo : EIATTR_MIN_STACK_SIZE
	.align		4
.L_11:
        /*0048*/ 	.byte	0x04, 0x12
        /*004a*/ 	.short	(.L_13 - .L_12)
	.align		4
.L_12:
        /*004c*/ 	.word	index@(_Z11floattohalfPfP6__halfl)
        /*0050*/ 	.word	0x00000000
.L_13:


//--------------------- .nv.compat                --------------------------
	.section	.nv.compat,"",@"SHT_CUDA_COMPAT_INFO"
	.align	4
        /*0000*/ 	.byte	0x02, 0x09, 0x00, 0x00, 0x02, 0x02, 0x01, 0x00, 0x02, 0x05, 0x05, 0x00, 0x03, 0x07, 0x01, 0x01
        /*0010*/ 	.byte	0x02, 0x03, 0x00, 0x00, 0x02, 0x06, 0x01, 0x00, 0x04, 0x0b, 0x08, 0x00, 0x09, 0x00, 0x00, 0x00
        /*0020*/ 	.byte	0x00, 0x00, 0x00, 0x00


//--------------------- .nv.info._Z12floattohalf2PfP6__halfll --------------------------
	.section	.nv.info._Z12floattohalf2PfP6__halfll,"",@"SHT_CUDA_INFO"
	.sectionflags	@""
	.align	4


	//----- nvinfo : EIATTR_CUDA_API_VERSION
	.align		4
        /*0000*/ 	.byte	0x04, 0x37
        /*0002*/ 	.short	(.L_15 - .L_14)
.L_14:
        /*0004*/ 	.word	0x00000082


	//----- nvinfo : EIATTR_KPARAM_INFO
	.align		4
.L_15:
        /*0008*/ 	.byte	0x04, 0x17
        /*000a*/ 	.short	(.L_17 - .L_16)
.L_16:
        /*000c*/ 	.word	0x00000000
        /*0010*/ 	.short	0x0003
        /*0012*/ 	.short	0x0018
        /*0014*/ 	.byte	0x00, 0xf0, 0x21, 0x00


	//----- nvinfo : EIATTR_KPARAM_INFO
	.align		4
.L_17:
        /*0018*/ 	.byte	0x04, 0x17
        /*001a*/ 	.short	(.L_19 - .L_18)
.L_18:
        /*001c*/ 	.word	0x00000000
        /*0020*/ 	.short	0x0002
        /*0022*/ 	.short	0x0010
        /*0024*/ 	.byte	0x00, 0xf0, 0x21, 0x00


	//----- nvinfo : EIATTR_KPARAM_INFO
	.align		4
.L_19:
        /*0028*/ 	.byte	0x04, 0x17
        /*002a*/ 	.short	(.L_21 - .L_20)
.L_20:
        /*002c*/ 	.word	0x00000000
        /*0030*/ 	.short	0x0001
        /*0032*/ 	.short	0x0008
        /*0034*/ 	.byte	0x00, 0xf5, 0x21, 0x00


	//----- nvinfo : EIATTR_KPARAM_INFO
	.align		4
.L_21:
        /*0038*/ 	.byte	0x04, 0x17
        /*003a*/ 	.short	(.L_23 - .L_22)
.L_22:
        /*003c*/ 	.word	0x00000000
        /*0040*/ 	.short	0x0000
        /*0042*/ 	.short	0x0000
        /*0044*/ 	.byte	0x00, 0xf5, 0x21, 0x00


	//----- nvinfo : EIATTR_SPARSE_MMA_MASK
	.align		4
.L_23:
        /*0048*/ 	.byte	0x03, 0x50
        /*004a*/ 	.short	0x0000


	//----- nvinfo : EIATTR_MAXREG_COUNT
	.align		4
        /*004c*/ 	.byte	0x03, 0x1b
        /*004e*/ 	.short	0x00ff


	//----- nvinfo : EIATTR_NUM_BARRIERS
	.align		4
        /*0050*/ 	.byte	0x02, 0x4c
        /*0052*/ 	.byte	0x01
	.zero		1


	//----- nvinfo : EIATTR_MERCURY_ISA_VERSION
	.align		4
        /*0054*/ 	.byte	0x03, 0x5f
        /*0056*/ 	.short	0x0101


	//----- nvinfo : EIATTR_VRC_CTA_INIT_COUNT
	.align		4
        /*0058*/ 	.byte	0x02, 0x4a
	.zero		1
	.zero		1


	//----- nvinfo : EIATTR_EXIT_INSTR_OFFSETS
	.align		4
        /*005c*/ 	.byte	0x04, 0x1c
        /*005e*/ 	.short	(.L_25 - .L_24)


	//   ....[0]....
.L_24:
        /*0060*/ 	.word	0x00000490


	//----- nvinfo : EIATTR_CRS_STACK_SIZE
	.align		4
.L_25:
        /*0064*/ 	.byte	0x04, 0x1e
        /*0066*/ 	.short	(.L_27 - .L_26)
.L_26:
        /*0068*/ 	.word	0x00000000


	//----- nvinfo : EIATTR_CBANK_PARAM_SIZE
	.align		4
.L_27:
        /*006c*/ 	.byte	0x03, 0x19
        /*006e*/ 	.short	0x0020


	//----- nvinfo : EIATTR_PARAM_CBANK
	.align		4
        /*0070*/ 	.byte	0x04, 0x0a
        /*0072*/ 	.short	(.L_29 - .L_28)
	.align		4
.L_28:
        /*0074*/ 	.word	index@(.nv.constant0._Z12floattohalf2PfP6__halfll)
        /*0078*/ 	.short	0x0380
        /*007a*/ 	.short	0x0020


	//----- nvinfo : EIATTR_SW_WAR
	.align		4
.L_29:
        /*007c*/ 	.byte	0x04, 0x36
        /*007e*/ 	.short	(.L_31 - .L_30)
.L_30:
        /*0080*/ 	.word	0x00000008
.L_31:


//--------------------- .nv.info._Z11floattohalfPfP6__halfl --------------------------
	.section	.nv.info._Z11floattohalfPfP6__halfl,"",@"SHT_CUDA_INFO"
	.sectionflags	@""
	.align	4


	//----- nvinfo : EIATTR_CUDA_API_VERSION
	.align		4
        /*0000*/ 	.byte	0x04, 0x37
        /*0002*/ 	.short	(.L_33 - .L_32)
.L_32:
        /*0004*/ 	.word	0x00000082


	//----- nvinfo : EIATTR_KPARAM_INFO
	.align		4
.L_33:
        /*0008*/ 	.byte	0x04, 0x17
        /*000a*/ 	.short	(.L_35 - .L_34)
.L_34:
        /*000c*/ 	.word	0x00000000
        /*0010*/ 	.short	0x0002
        /*0012*/ 	.short	0x0010
        /*0014*/ 	.byte	0x00, 0xf0, 0x21, 0x00


	//----- nvinfo : EIATTR_KPARAM_INFO
	.align		4
.L_35:
        /*0018*/ 	.byte	0x04, 0x17
        /*001a*/ 	.short	(.L_37 - .L_36)
.L_36:
        /*001c*/ 	.word	0x00000000
        /*0020*/ 	.short	0x0001
        /*0022*/ 	.short	0x0008
        /*0024*/ 	.byte	0x00, 0xf5, 0x21, 0x00


	//----- nvinfo : EIATTR_KPARAM_INFO
	.align		4
.L_37:
        /*0028*/ 	.byte	0x04, 0x17
        /*002a*/ 	.short	(.L_39 - .L_38)
.L_38:
        /*002c*/ 	.word	0x00000000
        /*0030*/ 	.short	0x0000
        /*0032*/ 	.short	0x0000
        /*0034*/ 	.byte	0x00, 0xf5, 0x21, 0x00


	//----- nvinfo : EIATTR_SPARSE_MMA_MASK
	.align		4
.L_39:
        /*0038*/ 	.byte	0x03, 0x50
        /*003a*/ 	.short	0x0000


	//----- nvinfo : EIATTR_MAXREG_COUNT
	.align		4
        /*003c*/ 	.byte	0x03, 0x1b
        /*003e*/ 	.short	0x00ff


	//----- nvinfo : EIATTR_NUM_BARRIERS
	.align		4
        /*0040*/ 	.byte	0x02, 0x4c
        /*0042*/ 	.byte	0x01
	.zero		1


	//----- nvinfo : EIATTR_MERCURY_ISA_VERSION
	.align		4
        /*0044*/ 	.byte	0x03, 0x5f
        /*0046*/ 	.short	0x0101


	//----- nvinfo : EIATTR_VRC_CTA_INIT_COUNT
	.align		4
        /*0048*/ 	.byte	0x02, 0x4a
	.zero		1
	.zero		1


	//----- nvinfo : EIATTR_EXIT_INSTR_OFFSETS
	.align		4
        /*004c*/ 	.byte	0x04, 0x1c
        /*004e*/ 	.short	(.L_41 - .L_40)


	//   ....[0]....
.L_40:
        /*0050*/ 	.word	0x00000150


	//----- nvinfo : EIATTR_CRS_STACK_SIZE
	.align		4
.L_41:
        /*0054*/ 	.byte	0x04, 0x1e
        /*0056*/ 	.short	(.L_43 - .L_42)
.L_42:
        /*0058*/ 	.word	0x00000000


	//----- nvinfo : EIATTR_CBANK_PARAM_SIZE
	.align		4
.L_43:
        /*005c*/ 	.byte	0x03, 0x19
        /*005e*/ 	.short	0x0018


	//----- nvinfo : EIATTR_PARAM_CBANK
	.align		4
        /*0060*/ 	.byte	0x04, 0x0a
        /*0062*/ 	.short	(.L_45 - .L_44)
	.align		4
.L_44:
        /*0064*/ 	.word	index@(.nv.constant0._Z11floattohalfPfP6__halfl)
        /*0068*/ 	.short	0x0380
        /*006a*/ 	.short	0x0018


	//----- nvinfo : EIATTR_SW_WAR
	.align		4
.L_45:
        /*006c*/ 	.byte	0x04, 0x36
        /*006e*/ 	.short	(.L_47 - .L_46)
.L_46:
        /*0070*/ 	.word	0x00000008
.L_47:


//--------------------- .nv.callgraph             --------------------------
	.section	.nv.callgraph,"",@"SHT_CUDA_CALLGRAPH"
	.align	4
	.sectionentsize	8
	.align		4
        /*0000*/ 	.word	0x00000000
	.align		4
        /*0004*/ 	.word	0xffffffff
	.align		4
        /*0008*/ 	.word	0x00000000
	.align		4
        /*000c*/ 	.word	0xfffffffe
	.align		4
        /*0010*/ 	.word	0x00000000
	.align		4
        /*0014*/ 	.word	0xfffffffd
	.align		4
        /*0018*/ 	.word	0x00000000
	.align		4
        /*001c*/ 	.word	0xfffffffc


//--------------------- .text._Z12floattohalf2PfP6__halfll --------------------------
	.section	.text._Z12floattohalf2PfP6__halfll,"ax",@progbits
	.align	128
        .global         _Z12floattohalf2PfP6__halfll
        .type           _Z12floattohalf2PfP6__halfll,@function
        .size           _Z12floattohalf2PfP6__halfll,(.L_x_8 - _Z12floattohalf2PfP6__halfll)
        .other          _Z12floattohalf2PfP6__halfll,@"STO_CUDA_ENTRY STV_DEFAULT"
_Z12floattohalf2PfP6__halfll:
.text._Z12floattohalf2PfP6__halfll:
[----:B------:R-:W-:Y:S01]  /*0000*/  LDC R1, c[0x0][0x37c] ;  /* 0x0000df00ff017b82 */ /* 0x000fe20000000800 */
[----:B------:R-:W0:Y:S07]  /*0010*/  S2R R0, SR_TID.X ;  /* 0x0000000000007919 */ /* 0x000e2e0000002100 */
[----:B------:R-:W1:Y:S01]  /*0020*/  LDC.64 R4, c[0x0][0x390] ;  /* 0x0000e400ff047b82 */ /* 0x000e620000000a00 */
[----:B------:R-:W-:Y:S07]  /*0030*/  BSSY.RECONVERGENT B0, `(.L_x_0) ;  /* 0x0000044000007945 */ /* 0x000fee0003800200 */
[----:B------:R-:W1:Y:S08]  /*0040*/  LDC.64 R8, c[0x0][0x398] ;  /* 0x0000e600ff087b82 */ /* 0x000e700000000a00 */
[----:B------:R-:W0:Y:S08]  /*0050*/  S2UR UR4, SR_CTAID.X ;  /* 0x00000000000479c3 */ /* 0x000e300000002500 */
[----:B------:R-:W0:Y:S01]  /*0060*/  LDC R3, c[0x0][0x360] ;  /* 0x0000d800ff037b82 */ /* 0x000e220000000800 */
[----:B-1----:R-:W-:-:S02]  /*0070*/  IMAD R2, R9, R4, RZ ;  /* 0x0000000409027224 */ /* 0x002fc400078e02ff */
[----:B------:R-:W-:-:S04]  /*0080*/  IMAD.WIDE.U32 R6, R8, R4, RZ ;  /* 0x0000000408067225 */ /* 0x000fc800078e00ff */
[----:B------:R-:W-:Y:S02]  /*0090*/  IMAD R9, R8, R5, R2 ;  /* 0x0000000508097224 */ /* 0x000fe400078e0202 */
[----:B0-----:R-:W-:-:S05]  /*00a0*/  IMAD R3, R3, UR4, R0 ;  /* 0x0000000403037c24 */ /* 0x001fca000f8e0200 */
[----:B------:R-:W-:Y:S01]  /*00b0*/  ISETP.GT.U32.AND P0, PT, R6, R3, PT ;  /* 0x000000030600720c */ /* 0x000fe20003f04070 */
[----:B------:R-:W-:-:S05]  /*00c0*/  IMAD.IADD R6, R7, 0x1, R9 ;  /* 0x0000000107067824 */ /* 0x000fca00078e0209 */
[----:B------:R-:W-:-:S13]  /*00d0*/  ISETP.GT.AND.EX P0, PT, R6, RZ, PT, P0 ;  /* 0x000000ff0600720c */ /* 0x000fda0003f04300 */
[----:B------:R-:W-:Y:S05]  /*00e0*/  @!P0 BRA `(.L_x_1) ;  /* 0x0000000000e08947 */ /* 0x000fea0003800000 */
[----:B------:R-:W0:Y:S01]  /*00f0*/  LDC.64 R10, c[0x0][0x358] ;  /* 0x0000d600ff0a7b82 */ /* 0x000e220000000a00 */
[----:B------:R-:W-:-:S13]  /*0100*/  ISETP.NE.U32.AND P0, PT, R5, RZ, PT ;  /* 0x000000ff0500720c */ /* 0x000fda0003f05070 */
[----:B------:R-:W-:Y:S05]  /*0110*/  @P0 BRA `(.L_x_2) ;  /* 0x0000000000580947 */ /* 0x000fea0003800000 */
[----:B------:R-:W1:Y:S01]  /*0120*/  I2F.U32.RP R0, R4 ;  /* 0x0000000400007306 */ /* 0x000e620000209000 */
[----:B------:R-:W-:-:S07]  /*0130*/  ISETP.NE.U32.AND P2, PT, R4, RZ, PT ;  /* 0x000000ff0400720c */ /* 0x000fce0003f45070 */
[----:B-1----:R-:W1:Y:S02]  /*0140*/  MUFU.RCP R0, R0 ;  /* 0x0000000000007308 */ /* 0x002e640000001000 */
[----:B-1----:R-:W-:-:S06]  /*0150*/  VIADD R6, R0, 0xffffffe ;  /* 0x0ffffffe00067836 */ /* 0x002fcc0000000000 */
[----:B------:R1:W2:Y:S02]  /*0160*/  F2I.FTZ.U32.TRUNC.NTZ R7, R6 ;  /* 0x0000000600077305 */ /* 0x0002a4000021f000 */
[----:B-1----:R-:W-:Y:S01]  /*0170*/  IMAD.MOV.U32 R6, RZ, RZ, RZ ;  /* 0x000000ffff067224 */ /* 0x002fe200078e00ff */
[----:B--2---:R-:W-:-:S05]  /*0180*/  IADD3 R5, PT, PT, RZ, -R7, RZ ;  /* 0x80000007ff057210 */ /* 0x004fca0007ffe0ff */
[----:B------:R-:W-:-:S04]  /*0190*/  IMAD R5, R5, R4, RZ ;  /* 0x0000000405057224 */ /* 0x000fc800078e02ff */
[----:B------:R-:W-:-:S06]  /*01a0*/  IMAD.HI.U32 R2, R7, R5, R6 ;  /* 0x0000000507027227 */ /* 0x000fcc00078e0006 */
[----:B------:R-:W-:-:S04]  /*01b0*/  IMAD.HI.U32 R2, R2, R3, RZ ;  /* 0x0000000302027227 */ /* 0x000fc800078e00ff */
[----:B------:R-:W-:-:S04]  /*01c0*/  IMAD.MOV R5, RZ, RZ, -R2 ;  /* 0x000000ffff057224 */ /* 0x000fc800078e0a02 */
[----:B------:R-:W-:-:S05]  /*01d0*/  IMAD R5, R4, R5, R3 ;  /* 0x0000000504057224 */ /* 0x000fca00078e0203 */
[----:B------:R-:W-:-:S13]  /*01e0*/  ISETP.GE.U32.AND P0, PT, R5, R4, PT ;  /* 0x000000040500720c */ /* 0x000fda0003f06070 */
[----:B------:R-:W-:Y:S01]  /*01f0*/  @P0 IADD3 R5, PT, PT, R5, -R4, RZ ;  /* 0x8000000405050210 */ /* 0x000fe20007ffe0ff */
[----:B------:R-:W-:-:S03]  /*0200*/  @P0 VIADD R2, R2, 0x1 ;  /* 0x0000000102020836 */ /* 0x000fc60000000000 */
[----:B------:R-:W-:-:S13]  /*0210*/  ISETP.GE.U32.AND P1, PT, R5, R4, PT ;  /* 0x000000040500720c */ /* 0x000fda0003f26070 */
[----:B------:R-:W-:Y:S01]  /*0220*/  @P1 VIADD R2, R2, 0x1 ;  /* 0x0000000102021836 */ /* 0x000fe20000000000 */
[----:B------:R-:W-:-:S04]  /*0230*/  @!P2 LOP3.LUT R2, RZ, R4, RZ, 0x33, !PT ;  /* 0x00000004ff02a212 */ /* 0x000fc800078e33ff */
[----:B------:R-:W-:Y:S01]  /*0240*/  IADD3 R13, PT, PT, -R2, RZ, RZ ;  /* 0x000000ff020d7210 */ /* 0x000fe20007ffe1ff */
[----:B------:R-:W-:-:S04]  /*0250*/  IMAD.MOV.U32 R8, RZ, RZ, R2 ;  /* 0x000000ffff087224 */ /* 0x000fc800078e0002 */
[----:B------:R-:W-:Y:S01]  /*0260*/  IMAD R13, R4, R13, R3 ;  /* 0x0000000d040d7224 */ /* 0x000fe200078e0203 */
[----:B------:R-:W-:Y:S06]  /*0270*/  BRA `(.L_x_3) ;  /* 0x0000000000187947 */ /* 0x000fec0003800000 */
.L_x_2:
[----:B------:R-:W-:-:S07]  /*0280*/  MOV R0, 0x2a0 ;  /* 0x000002a000007802 */ /* 0x000fce0000000f00 */
[----:B0-----:R-:W-:Y:S05]  /*0290*/  CALL.REL.NOINC `($__internal_0_$__cuda_sm20_div_s64) ;  /* 0x0000000000807944 */ /* 0x001fea0003c00000 */
[----:B------:R-:W0:Y:S01]  /*02a0*/  LDCU UR4, c[0x0][0x390] ;  /* 0x00007200ff0477ac */ /* 0x000e220008000800 */
[----:B------:R-:W-:Y:S01]  /*02b0*/  IMAD.MOV R13, RZ, RZ, -R8 ;  /* 0x000000ffff0d7224 */ /* 0x000fe200078e0a08 */
[----:B0-----:R-:W-:-:S05]  /*02c0*/  MOV R4, UR4 ;  /* 0x0000000400047c02 */ /* 0x001fca0008000f00 */
[----:B------:R-:W-:-:S07]  /*02d0*/  IMAD R13, R13, R4, R3 ;  /* 0x000000040d0d7224 */ /* 0x000fce00078e0203 */
.L_x_3:
[----:B------:R-:W1:Y:S01]  /*02e0*/  LDCU UR8, c[0x0][0x394] ;  /* 0x00007280ff0877ac */ /* 0x000e620008000800 */
[----:B------:R-:W-:Y:S01]  /*02f0*/  SHF.R.S32.HI R9, RZ, 0x1f, R8 ;  /* 0x0000001fff097819 */ /* 0x000fe20000011408 */
[--C-:B------:R-:W-:Y:S01]  /*0300*/  IMAD.MOV.U32 R2, RZ, RZ, R13.reuse ;  /* 0x000000ffff027224 */ /* 0x100fe200078e000d */
[----:B------:R-:W-:Y:S01]  /*0310*/  SHF.R.S32.HI R3, RZ, 0x1f, R13 ;  /* 0x0000001fff037819 */ /* 0x000fe2000001140d */
[----:B------:R-:W2:Y:S01]  /*0320*/  LDCU.128 UR4, c[0x0][0x380] ;  /* 0x00007000ff0477ac */ /* 0x000ea20008000c00 */
[----:B0-----:R-:W-:Y:S01]  /*0330*/  R2UR UR9, R11 ;  /* 0x000000000b0972ca */ /* 0x001fe200000e0000 */
[-C--:B------:R-:W-:Y:S02]  /*0340*/  IMAD R7, R9, R4.reuse, RZ ;  /* 0x0000000409077224 */ /* 0x080fe400078e02ff */
[----:B------:R-:W-:-:S04]  /*0350*/  IMAD.WIDE.U32 R4, R8, R4, R2 ;  /* 0x0000000408047225 */ /* 0x000fc800078e0002 */
[----:B-1----:R-:W-:Y:S01]  /*0360*/  IMAD R7, R8, UR8, R7 ;  /* 0x0000000808077c24 */ /* 0x002fe2000f8e0207 */
[----:B------:R-:W-:Y:S02]  /*0370*/  R2UR UR8, R10 ;  /* 0x000000000a0872ca */ /* 0x000fe400000e0000 */
[----:B--2---:R-:W-:Y:S02]  /*0380*/  LEA R6, P0, R4, UR4, 0x2 ;  /* 0x0000000404067c11 */ /* 0x004fe4000f8010ff */
[----:B------:R-:W-:-:S04]  /*0390*/  IADD3 R5, PT, PT, R5, R7, RZ ;  /* 0x0000000705057210 */ /* 0x000fc80007ffe0ff */
[----:B------:R-:W-:Y:S01]  /*03a0*/  LEA.HI.X R7, R4, UR5, R5, 0x2, P0 ;  /* 0x0000000504077c11 */ /* 0x000fe200080f1405 */
[----:B------:R-:W0:Y:S04]  /*03b0*/  LDCU.64 UR4, c[0x0][0x398] ;  /* 0x00007300ff0477ac */ /* 0x000e280008000a00 */
[----:B------:R-:W2:Y:S01]  /*03c0*/  LDG.E R6, desc[UR8][R6.64] ;  /* 0x0000000806067981 */ /* 0x000ea2000c1e1900 */
[----:B0-----:R-:W-:Y:S02]  /*03d0*/  IMAD R0, R3, UR4, RZ ;  /* 0x0000000403007c24 */ /* 0x001fe4000f8e02ff */
[----:B------:R-:W-:Y:S01]  /*03e0*/  IMAD.WIDE.U32 R2, R13, UR4, R8 ;  /* 0x000000040d027c25 */ /* 0x000fe2000f8e0008 */
[----:B------:R-:W-:-:S03]  /*03f0*/  R2UR UR4, R10 ;  /* 0x000000000a0472ca */ /* 0x000fc600000e0000 */
[----:B------:R-:W-:Y:S01]  /*0400*/  IMAD R13, R13, UR5, R0 ;  /* 0x000000050d0d7c24 */ /* 0x000fe2000f8e0200 */
[----:B------:R-:W-:Y:S02]  /*0410*/  R2UR UR5, R11 ;  /* 0x000000000b0572ca */ /* 0x000fe400000e0000 */
[----:B------:R-:W-:Y:S01]  /*0420*/  LEA R4, P0, R2, UR6, 0x1 ;  /* 0x0000000602047c11 */ /* 0x000fe2000f8008ff */
[----:B------:R-:W-:-:S05]  /*0430*/  IMAD.IADD R3, R3, 0x1, R13 ;  /* 0x0000000103037824 */ /* 0x000fca00078e020d */
[----:B------:R-:W-:Y:S02]  /*0440*/  LEA.HI.X R5, R2, UR7, R3, 0x1, P0 ;  /* 0x0000000702057c11 */ /* 0x000fe400080f0c03 */
[----:B--2---:R-:W-:-:S05]  /*0450*/  F2FP.F16.F32.PACK_AB R0, RZ, R6 ;  /* 0x00000006ff00723e */ /* 0x004fca00000000ff */
[----:B------:R0:W-:Y:S02]  /*0460*/  STG.E.U16 desc[UR4][R4.64], R0 ;  /* 0x0000000004007986 */ /* 0x0001e4000c101504 */
.L_x_1:
[----:B------:R-:W-:Y:S05]  /*0470*/  BSYNC.RECONVERGENT B0 ;  /* 0x0000000000007941 */ /* 0x000fea0003800200 */
.L_x_0:
[----:B------:R-:W-:Y:S06]  /*0480*/  BAR.SYNC.DEFER_BLOCKING 0x0 ;  /* 0x0000000000007b1d */ /* 0x000fec0000010000 */
[----:B------:R-:W-:Y:S05]  /*0490*/  EXIT ;  /* 0x000000000000794d */ /* 0x000fea0003800000 */
        .weak           $__internal_0_$__cuda_sm20_div_s64
        .type           $__internal_0_$__cuda_sm20_div_s64,@function
        .size           $__internal_0_$__cuda_sm20_div_s64,(.L_x_8 - $__internal_0_$__cuda_sm20_div_s64)
$__internal_0_$__cuda_sm20_div_s64:
[----:B------:R-:W0:Y:S02]  /*04a0*/  LDCU.64 UR4, c[0x0][0x390] ;  /* 0x00007200ff0477ac */ /* 0x000e240008000a00 */
[----:B0-----:R-:W-:Y:S02]  /*04b0*/  IADD3 R4, P0, PT, RZ, -UR4, RZ ;  /* 0x80000004ff047c10 */ /* 0x001fe4000ff1e0ff */
[----:B------:R-:W-:Y:S02]  /*04c0*/  ISETP.LE.AND P1, PT, RZ, UR5, PT ;  /* 0x00000005ff007c0c */ /* 0x000fe4000bf23270 */
[----:B------:R-:W-:Y:S02]  /*04d0*/  IADD3.X R2, PT, PT, RZ, ~UR5, RZ, P0, !PT ;  /* 0x80000005ff027c10 */ /* 0x000fe400087fe4ff */
[----:B------:R-:W-:Y:S02]  /*04e0*/  SEL R4, R4, UR4, !P1 ;  /* 0x0000000404047c07 */ /* 0x000fe4000c800000 */
[----:B------:R-:W-:-:S04]  /*04f0*/  SEL R5, R2, UR5, !P1 ;  /* 0x0000000502057c07 */ /* 0x000fc8000c800000 */
[----:B------:R-:W0:Y:S08]  /*0500*/  I2F.U64.RP R2, R4 ;  /* 0x0000000400027312 */ /* 0x000e300000309000 */
[----:B0-----:R-:W0:Y:S02]  /*0510*/  MUFU.RCP R2, R2 ;  /* 0x0000000200027308 */ /* 0x001e240000001000 */
[----:B0-----:R-:W-:-:S06]  /*0520*/  VIADD R6, R2, 0x1ffffffe ;  /* 0x1ffffffe02067836 */ /* 0x001fcc0000000000 */
[----:B------:R-:W0:Y:S02]  /*0530*/  F2I.U64.TRUNC R6, R6 ;  /* 0x0000000600067311 */ /* 0x000e24000020d800 */
[----:B0-----:R-:W-:-:S04]  /*0540*/  IMAD.WIDE.U32 R8, R6, R4, RZ ;  /* 0x0000000406087225 */ /* 0x001fc800078e00ff */
[----:B------:R-:W-:Y:S01]  /*0550*/  IMAD R9, R6, R5, R9 ;  /* 0x0000000506097224 */ /* 0x000fe200078e0209 */
[----:B------:R-:W-:-:S03]  /*0560*/  IADD3 R13, P0, PT, RZ, -R8, RZ ;  /* 0x80000008ff0d7210 */ /* 0x000fc60007f1e0ff */
[----:B------:R-:W-:Y:S02]  /*0570*/  IMAD R9, R7, R4, R9 ;  /* 0x0000000407097224 */ /* 0x000fe400078e0209 */
[----:B------:R-:W-:-:S03]  /*0580*/  IMAD.HI.U32 R8, R6, R13, RZ ;  /* 0x0000000d06087227 */ /* 0x000fc600078e00ff */
[----:B------:R-:W-:Y:S01]  /*0590*/  IADD3.X R15, PT, PT, RZ, ~R9, RZ, P0, !PT ;  /* 0x80000009ff0f7210 */ /* 0x000fe200007fe4ff */
[----:B------:R-:W-:-:S04]  /*05a0*/  IMAD.MOV.U32 R9, RZ, RZ, R6 ;  /* 0x000000ffff097224 */ /* 0x000fc800078e0006 */
[----:B------:R-:W-:-:S04]  /*05b0*/  IMAD.WIDE.U32 R8, P0, R6, R15, R8 ;  /* 0x0000000f06087225 */ /* 0x000fc80007800008 */
[C---:B------:R-:W-:Y:S02]  /*05c0*/  IMAD R17, R7.reuse, R15, RZ ;  /* 0x0000000f07117224 */ /* 0x040fe400078e02ff */
[----:B------:R-:W-:-:S04]  /*05d0*/  IMAD.HI.U32 R8, P2, R7, R13, R8 ;  /* 0x0000000d07087227 */ /* 0x000fc80007840008 */
[----:B------:R-:W-:Y:S01]  /*05e0*/  IMAD.HI.U32 R15, R7, R15, RZ ;  /* 0x0000000f070f7227 */ /* 0x000fe200078e00ff */
[----:B------:R-:W-:-:S04]  /*05f0*/  IADD3 R9, P3, PT, R17, R8, RZ ;  /* 0x0000000811097210 */ /* 0x000fc80007f7e0ff */
[----:B------:R-:W-:Y:S01]  /*0600*/  IADD3.X R2, PT, PT, R15, R7, RZ, P0, !PT ;  /* 0x000000070f027210 */ /* 0x000fe200007fe4ff */
[----:B------:R-:W-:-:S03]  /*0610*/  IMAD.WIDE.U32 R6, R9, R4, RZ ;  /* 0x0000000409067225 */ /* 0x000fc600078e00ff */
[----:B------:R-:W-:Y:S01]  /*0620*/  IADD3.X R13, PT, PT, RZ, RZ, R2, P3, P2 ;  /* 0x000000ffff0d7210 */ /* 0x000fe20001fe4402 */
[----:B------:R-:W-:Y:S01]  /*0630*/  IMAD R2, R9, R5, R7 ;  /* 0x0000000509027224 */ /* 0x000fe200078e0207 */
[----:B------:R-:W-:-:S03]  /*0640*/  IADD3 R7, P0, PT, RZ, -R6, RZ ;  /* 0x80000006ff077210 */ /* 0x000fc60007f1e0ff */
[----:B------:R-:W-:Y:S02]  /*0650*/  IMAD R2, R13, R4, R2 ;  /* 0x000000040d027224 */ /* 0x000fe400078e0202 */
[----:B------:R-:W-:-:S04]  /*0660*/  IMAD.HI.U32 R8, R9, R7, RZ ;  /* 0x0000000709087227 */ /* 0x000fc800078e00ff */
[----:B------:R-:W-:-:S04]  /*0670*/  IMAD.X R6, RZ, RZ, ~R2, P0 ;  /* 0x000000ffff067224 */ /* 0x000fc800000e0e02 */
[----:B------:R-:W-:-:S04]  /*0680*/  IMAD.WIDE.U32 R8, P0, R9, R6, R8 ;  /* 0x0000000609087225 */ /* 0x000fc80007800008 */
[C---:B------:R-:W-:Y:S02]  /*0690*/  IMAD R15, R13.reuse, R6, RZ ;  /* 0x000000060d0f7224 */ /* 0x040fe400078e02ff */
[----:B------:R-:W-:-:S04]  /*06a0*/  IMAD.HI.U32 R2, P2, R13, R7, R8 ;  /* 0x000000070d027227 */ /* 0x000fc80007840008 */
[----:B------:R-:W-:Y:S01]  /*06b0*/  IMAD.HI.U32 R8, R13, R6, RZ ;  /* 0x000000060d087227 */ /* 0x000fe200078e00ff */
[----:B------:R-:W-:-:S03]  /*06c0*/  IADD3 R2, P3, PT, R15, R2, RZ ;  /* 0x000000020f027210 */ /* 0x000fc60007f7e0ff */
[----:B------:R-:W-:Y:S01]  /*06d0*/  IMAD.MOV.U32 R7, RZ, RZ, RZ ;  /* 0x000000ffff077224 */ /* 0x000fe200078e00ff */
[----:B------:R-:W-:Y:S01]  /*06e0*/  IADD3.X R13, PT, PT, R8, R13, RZ, P0, !PT ;  /* 0x0000000d080d7210 */ /* 0x000fe200007fe4ff */
[----:B------:R-:W-:-:S03]  /*06f0*/  IMAD.HI.U32 R6, R2, R3, RZ ;  /* 0x0000000302067227 */ /* 0x000fc600078e00ff */
[----:B------:R-:W-:Y:S01]  /*0700*/  IADD3.X R13, PT, PT, RZ, RZ, R13, P3, P2 ;  /* 0x000000ffff0d7210 */ /* 0x000fe20001fe440d */
[----:B------:R-:W-:-:S04]  /*0710*/  IMAD.WIDE.U32 R6, RZ, R2, R6 ;  /* 0x00000002ff067225 */ /* 0x000fc800078e0006 */
[----:B------:R-:W-:-:S05]  /*0720*/  IMAD.HI.U32 R6, P0, R13, R3, R6 ;  /* 0x000000030d067227 */ /* 0x000fca0007800006 */
[----:B------:R-:W-:Y:S02]  /*0730*/  IADD3 R9, P2, PT, RZ, R6, RZ ;  /* 0x00000006ff097210 */ /* 0x000fe40007f5e0ff */
[----:B------:R-:W-:-:S03]  /*0740*/  IADD3.X R2, PT, PT, RZ, RZ, RZ, P0, !PT ;  /* 0x000000ffff027210 */ /* 0x000fc600007fe4ff */
[----:B------:R-:W-:-:S04]  /*0750*/  IMAD.WIDE.U32 R6, R9, R4, RZ ;  /* 0x0000000409067225 */ /* 0x000fc800078e00ff */
[----:B------:R-:W-:Y:S01]  /*0760*/  IMAD.X R13, RZ, RZ, R2, P2 ;  /* 0x000000ffff0d7224 */ /* 0x000fe200010e0602 */
[----:B------:R-:W-:Y:S01]  /*0770*/  IADD3 R15, P2, PT, -R6, R3, RZ ;  /* 0x00000003060f7210 */ /* 0x000fe20007f5e1ff */
[----:B------:R-:W-:-:S03]  /*0780*/  IMAD R2, R9, R5, R7 ;  /* 0x0000000509027224 */ /* 0x000fc600078e0207 */
[-C--:B------:R-:W-:Y:S01]  /*0790*/  ISETP.GE.U32.AND P0, PT, R15, R4.reuse, PT ;  /* 0x000000040f00720c */ /* 0x080fe20003f06070 */
[----:B------:R-:W-:-:S05]  /*07a0*/  IMAD R2, R13, R4, R2 ;  /* 0x000000040d027224 */ /* 0x000fca00078e0202 */
[----:B------:R-:W-:Y:S02]  /*07b0*/  IADD3.X R17, PT, PT, RZ, ~R2, RZ, P2, !PT ;  /* 0x80000002ff117210 */ /* 0x000fe400017fe4ff */
[----:B------:R-:W-:Y:S02]  /*07c0*/  IADD3 R7, P2, PT, R15, -R4, RZ ;  /* 0x800000040f077210 */ /* 0x000fe40007f5e0ff */
[----:B------:R-:W-:Y:S02]  /*07d0*/  ISETP.GE.U32.AND.EX P0, PT, R17, R5, PT, P0 ;  /* 0x000000051100720c */ /* 0x000fe40003f06100 */
[----:B------:R-:W-:Y:S01]  /*07e0*/  IADD3 R2, PT, PT, R9, 0x1, RZ ;  /* 0x0000000109027810 */ /* 0x000fe20007ffe0ff */
[----:B------:R-:W-:Y:S01]  /*07f0*/  IMAD.X R13, R17, 0x1, ~R5, P2 ;  /* 0x00000001110d7824 */ /* 0x000fe200010e0e05 */
[----:B------:R-:W-:Y:S02]  /*0800*/  SEL R7, R7, R15, P0 ;  /* 0x0000000f07077207 */ /* 0x000fe40000000000 */
[----:B------:R-:W-:-:S02]  /*0810*/  SEL R9, R2, R9, P0 ;  /* 0x0000000902097207 */ /* 0x000fc40000000000 */
[----:B------:R-:W-:Y:S02]  /*0820*/  SEL R13, R13, R17, P0 ;  /* 0x000000110d0d7207 */ /* 0x000fe40000000000 */
[----:B------:R-:W-:Y:S01]  /*0830*/  ISETP.GE.U32.AND P0, PT, R7, R4, PT ;  /* 0x000000040700720c */ /* 0x000fe20003f06070 */
[----:B------:R-:W-:Y:S02]  /*0840*/  VIADD R8, R9, 0x1 ;  /* 0x0000000109087836 */ /* 0x000fe40000000000 */
[----:B------:R-:W-:Y:S01]  /*0850*/  IMAD.MOV.U32 R4, RZ, RZ, R0 ;  /* 0x000000ffff047224 */ /* 0x000fe200078e0000 */
[----:B------:R-:W-:-:S04]  /*0860*/  ISETP.GE.U32.AND.EX P0, PT, R13, R5, PT, P0 ;  /* 0x000000050d00720c */ /* 0x000fc80003f06100 */
[----:B------:R-:W-:Y:S02]  /*0870*/  SEL R8, R8, R9, P0 ;  /* 0x0000000908087207 */ /* 0x000fe40000000000 */
[----:B------:R-:W-:Y:S02]  /*0880*/  ISETP.NE.U32.AND P0, PT, RZ, UR4, PT ;  /* 0x00000004ff007c0c */ /* 0x000fe4000bf05070 */
[-C--:B------:R-:W-:Y:S02]  /*0890*/  IADD3 R5, PT, PT, RZ, -R8.reuse, RZ ;  /* 0x80000008ff057210 */ /* 0x080fe40007ffe0ff */
[----:B------:R-:W-:Y:S02]  /*08a0*/  ISETP.NE.AND.EX P0, PT, RZ, UR5, PT, P0 ;  /* 0x00000005ff007c0c */ /* 0x000fe4000bf05300 */
[----:B------:R-:W-:Y:S01]  /*08b0*/  SEL R8, R5, R8, !P1 ;  /* 0x0000000805087207 */ /* 0x000fe20004800000 */
[----:B------:R-:W-:-:S03]  /*08c0*/  HFMA2 R5, -RZ, RZ, 0, 0 ;  /* 0x00000000ff057431 */ /* 0x000fc600000001ff */
[----:B------:R-:W-:Y:S01]  /*08d0*/  SEL R8, R8, 0xffffffff, P0 ;  /* 0xffffffff08087807 */ /* 0x000fe20000000000 */
[----:B------:R-:W-:Y:S06]  /*08e0*/  RET.REL.NODEC R4 `(_Z12floattohalf2PfP6__halfll) ;  /* 0xfffffff404c47950 */ /* 0x000fec0003c3ffff */
.L_x_4:
[----:B------:R-:W-:-:S00]  /*08f0*/  BRA `(.L_x_4) ;  /* 0xfffffffc00fc7947 */ /* 0x000fc0000383ffff */
[----:B------:R-:W-:-:S00]  /*0900*/  NOP ;  /* 0x0000000000007918 */ /* 0x000fc00000000000 */
[----:B------:R-:W-:-:S00]  /*0910*/  NOP ;  /* 0x0000000000007918 */ /* 0x000fc00000000000 */
[----:B------:R-:W-:-:S00]  /*0920*/  NOP ;  /* 0x0000000000007918 */ /* 0x000fc00000000000 */
[----:B------:R-:W-:-:S00]  /*0930*/  NOP ;  /* 0x0000000000007918 */ /* 0x000fc00000000000 */
[----:B------:R-:W-:-:S00]  /*0940*/  NOP ;  /* 0x0000000000007918 */ /* 0x000fc00000000000 */
[----:B------:R-:W-:-:S00]  /*0950*/  NOP ;  /* 0x0000000000007918 */ /* 0x000fc00000000000 */
[----:B------:R-:W-:-:S00]  /*0960*/  NOP ;  /* 0x0000000000007918 */ /* 0x000fc00000000000 */
[----:B------:R-:W-:-:S00]  /*0970*/  NOP ;  /* 0x0000000000007918 */ /* 0x000fc00000000000 */
.L_x_8:


//--------------------- .text._Z11floattohalfPfP6__halfl --------------------------
	.section	.text._Z11floattohalfPfP6__halfl,"ax",@progbits
	.align	128
        .global         _Z11floattohalfPfP6__halfl
        .type           _Z11floattohalfPfP6__halfl,@function
        .size           _Z11floattohalfPfP6__halfl,(.L_x_10 - _Z11floattohalfPfP6__halfl)
        .other          _Z11floattohalfPfP6__halfl,@"STO_CUDA_ENTRY STV_DEFAULT"
_Z11floattohalfPfP6__halfl:
.text._Z11floattohalfPfP6__halfl:
[----:B------:R-:W-:Y:S01]  /*0000*/  LDC R1, c[0x0][0x37c] ;  /* 0x0000df00ff017b82 */ /* 0x000fe20000000800 */
[----:B------:R-:W0:Y:S07]  /*0010*/  S2R R3, SR_TID.X ;  /* 0x0000000000037919 */ /* 0x000e2e0000002100 */
[----:B------:R-:W0:Y:S01]  /*0020*/  S2UR UR4, SR_CTAID.X ;  /* 0x00000000000479c3 */ /* 0x000e220000002500 */
[----:B------:R-:W1:Y:S01]  /*0030*/  LDCU.64 UR6, c[0x0][0x390] ;  /* 0x00007200ff0677ac */ /* 0x000e620008000a00 */
[----:B------:R-:W-:Y:S06]  /*0040*/  BSSY.RECONVERGENT B0, `(.L_x_5) ;  /* 0x000000f000007945 */ /* 0x000fec0003800200 */
[----:B------:R-:W0:Y:S02]  /*0050*/  LDC R0, c[0x0][0x360] ;  /* 0x0000d800ff007b82 */ /* 0x000e240000000800 */
[----:B0-----:R-:W-:-:S05]  /*0060*/  IMAD R0, R0, UR4, R3 ;  /* 0x0000000400007c24 */ /* 0x001fca000f8e0203 */
[----:B-1----:R-:W-:-:S04]  /*0070*/  ISETP.GE.U32.AND P0, PT, R0, UR6, PT ;  /* 0x0000000600007c0c */ /* 0x002fc8000bf06070 */
[----:B------:R-:W-:-:S13]  /*0080*/  ISETP.GE.AND.EX P0, PT, RZ, UR7, PT, P0 ;  /* 0x00000007ff007c0c */ /* 0x000fda000bf06300 */
[----:B------:R-:W-:Y:S05]  /*0090*/  @P0 BRA `(.L_x_6) ;  /* 0x0000000000240947 */ /* 0x000fea0003800000 */
[----:B------:R-:W0:Y:S01]  /*00a0*/  LDCU.128 UR8, c[0x0][0x380] ;  /* 0x00007000ff0877ac */ /* 0x000e220008000c00 */
[----:B------:R-:W1:Y:S01]  /*00b0*/  LDCU.64 UR4, c[0x0][0x358] ;  /* 0x00006b00ff0477ac */ /* 0x000e620008000a00 */
[----:B0-----:R-:W-:-:S04]  /*00c0*/  LEA R2, P0, R0, UR8, 0x2 ;  /* 0x0000000800027c11 */ /* 0x001fc8000f8010ff */
[----:B------:R-:W-:-:S05]  /*00d0*/  LEA.HI.X R3, R0, UR9, RZ, 0x2, P0 ;  /* 0x0000000900037c11 */ /* 0x000fca00080f14ff */
[----:B-1----:R-:W2:Y:S01]  /*00e0*/  LDG.E R2, desc[UR4][R2.64] ;  /* 0x0000000402027981 */ /* 0x002ea2000c1e1900 */
[----:B------:R-:W-:-:S04]  /*00f0*/  LEA R4, P0, R0, UR10, 0x1 ;  /* 0x0000000a00047c11 */ /* 0x000fc8000f8008ff */
[----:B------:R-:W-:Y:S02]  /*0100*/  LEA.HI.X R5, R0, UR11, RZ, 0x1, P0 ;  /* 0x0000000b00057c11 */ /* 0x000fe400080f0cff */
[----:B--2---:R-:W-:-:S05]  /*0110*/  F2FP.F16.F32.PACK_AB R3, RZ, R2 ;  /* 0x00000002ff03723e */ /* 0x004fca00000000ff */
[----:B------:R0:W-:Y:S02]  /*0120*/  STG.E.U16 desc[UR4][R4.64], R3 ;  /* 0x0000000304007986 */ /* 0x0001e4000c101504 */
.L_x_6:
[----:B------:R-:W-:Y:S05]  /*0130*/  BSYNC.RECONVERGENT B0 ;  /* 0x0000000000007941 */ /* 0x000fea0003800200 */
.L_x_5:
[----:B------:R-:W-:Y:S06]  /*0140*/  BAR.SYNC.DEFER_BLOCKING 0x0 ;  /* 0x0000000000007b1d */ /* 0x000fec0000010000 */
[----:B------:R-:W-:Y:S05]  /*0150*/  EXIT ;  /* 0x000000000000794d */ /* 0x000fea0003800000 */
.L_x_7:
        /* <DEDUP_REMOVED lines=10> */
.L_x_10:


//--------------------- .nv.shared.reserved.0     --------------------------
	.section	.nv.shared.reserved.0,"aw",@nobits
	.weak		__nv_reservedSMEM_offset_0_alias
	.size		__nv_reservedSMEM_offset_0_alias, 0, 64
	.other		__nv_reservedSMEM_offset_0_alias,@"STO_CUDA_RESERVED_SHARED STV_DEFAULT"
__nv_reservedSMEM_offset_0_alias:
	.zero		0
	.zero		64


//--------------------- .nv.constant0._Z12floattohalf2PfP6__halfll --------------------------
	.section	.nv.constant0._Z12floattohalf2PfP6__halfll,"a",@progbits
	.sectionflags	@""
	.align	4
.nv.constant0._Z12floattohalf2PfP6__halfll:
	.zero		928


//--------------------- .nv.constant0._Z11floattohalfPfP6__halfl --------------------------
	.section	.nv.constant0._Z11floattohalfPfP6__halfl,"a",@progbits
	.sectionflags	@""
	.align	4
.nv.constant0._Z11floattohalfPfP6__halfl:
	.zero		920


//--------------------- SYMBOLS --------------------------

	.type		.nv.reservedSmem.offset0,@object
	.size		.nv.reservedSmem.offset0,0x4
